//
// Generated by NVIDIA NVVM Compiler
//
// Compiler Build ID: CL-36424714
// Cuda compilation tools, release 13.0, V13.0.88
// Based on NVVM 20.0.0
//

.version 9.0
.target sm_100
.address_size 64

	// .globl	_Z14mat_mul_kernelPfS_S_iii

.visible .entry _Z14mat_mul_kernelPfS_S_iii(
	.param .u64 .ptr .align 1 _Z14mat_mul_kernelPfS_S_iii_param_0,
	.param .u64 .ptr .align 1 _Z14mat_mul_kernelPfS_S_iii_param_1,
	.param .u64 .ptr .align 1 _Z14mat_mul_kernelPfS_S_iii_param_2,
	.param .u32 _Z14mat_mul_kernelPfS_S_iii_param_3,
	.param .u32 _Z14mat_mul_kernelPfS_S_iii_param_4,
	.param .u32 _Z14mat_mul_kernelPfS_S_iii_param_5
)
{
	.reg .pred 	%p<13>;
	.reg .b32 	%r<41>;
	.reg .b32 	%f<68>;
	.reg .b64 	%rd<53>;

	ld.param.u64 	%rd7, [_Z14mat_mul_kernelPfS_S_iii_param_0];
	ld.param.u64 	%rd8, [_Z14mat_mul_kernelPfS_S_iii_param_1];
	ld.param.u64 	%rd6, [_Z14mat_mul_kernelPfS_S_iii_param_2];
	ld.param.u32 	%r20, [_Z14mat_mul_kernelPfS_S_iii_param_3];
	ld.param.u32 	%r18, [_Z14mat_mul_kernelPfS_S_iii_param_4];
	ld.param.u32 	%r19, [_Z14mat_mul_kernelPfS_S_iii_param_5];
	cvta.to.global.u64 	%rd1, %rd8;
	cvta.to.global.u64 	%rd2, %rd7;
	mov.u32 	%r21, %ntid.y;
	mov.u32 	%r22, %ctaid.y;
	mov.u32 	%r23, %tid.y;
	mad.lo.s32 	%r1, %r21, %r22, %r23;
	mov.u32 	%r24, %ntid.x;
	mov.u32 	%r25, %ctaid.x;
	mov.u32 	%r26, %tid.x;
	mad.lo.s32 	%r2, %r24, %r25, %r26;
	setp.ge.s32 	%p1, %r1, %r20;
	setp.ge.s32 	%p2, %r2, %r19;
	or.pred  	%p3, %p1, %p2;
	@%p3 bra 	$L__BB0_14;
	setp.lt.s32 	%p4, %r18, 1;
	mov.f32 	%f67, 0f00000000;
	@%p4 bra 	$L__BB0_13;
	mul.lo.s32 	%r3, %r18, %r1;
	and.b32  	%r4, %r18, 7;
	setp.lt.u32 	%p5, %r18, 8;
	mov.f32 	%f67, 0f00000000;
	mov.b32 	%r39, 0;
	@%p5 bra 	$L__BB0_5;
	and.b32  	%r39, %r18, 2147483640;
	neg.s32 	%r37, %r39;
	shl.b32 	%r7, %r19, 3;
	mul.wide.u32 	%rd9, %r3, 4;
	add.s64 	%rd10, %rd9, %rd2;
	add.s64 	%rd52, %rd10, 16;
	mov.f32 	%f67, 0f00000000;
	mul.wide.s32 	%rd13, %r19, 4;
	mov.u32 	%r36, %r2;
$L__BB0_4:
	.pragma "nounroll";
	ld.global.f32 	%f17, [%rd52+-16];
	mul.wide.s32 	%rd11, %r36, 4;
	add.s64 	%rd12, %rd1, %rd11;
	ld.global.f32 	%f18, [%rd12];
	fma.rn.f32 	%f19, %f17, %f18, %f67;
	ld.global.f32 	%f20, [%rd52+-12];
	add.s64 	%rd14, %rd12, %rd13;
	ld.global.f32 	%f21, [%rd14];
	fma.rn.f32 	%f22, %f20, %f21, %f19;
	ld.global.f32 	%f23, [%rd52+-8];
	add.s64 	%rd15, %rd14, %rd13;
	ld.global.f32 	%f24, [%rd15];
	fma.rn.f32 	%f25, %f23, %f24, %f22;
	ld.global.f32 	%f26, [%rd52+-4];
	add.s64 	%rd16, %rd15, %rd13;
	ld.global.f32 	%f27, [%rd16];
	fma.rn.f32 	%f28, %f26, %f27, %f25;
	ld.global.f32 	%f29, [%rd52];
	add.s64 	%rd17, %rd16, %rd13;
	ld.global.f32 	%f30, [%rd17];
	fma.rn.f32 	%f31, %f29, %f30, %f28;
	ld.global.f32 	%f32, [%rd52+4];
	add.s64 	%rd18, %rd17, %rd13;
	ld.global.f32 	%f33, [%rd18];
	fma.rn.f32 	%f34, %f32, %f33, %f31;
	ld.global.f32 	%f35, [%rd52+8];
	add.s64 	%rd19, %rd18, %rd13;
	ld.global.f32 	%f36, [%rd19];
	fma.rn.f32 	%f37, %f35, %f36, %f34;
	ld.global.f32 	%f38, [%rd52+12];
	add.s64 	%rd20, %rd19, %rd13;
	ld.global.f32 	%f39, [%rd20];
	fma.rn.f32 	%f67, %f38, %f39, %f37;
	add.s32 	%r37, %r37, 8;
	add.s32 	%r36, %r36, %r7;
	add.s64 	%rd52, %rd52, 32;
	setp.ne.s32 	%p6, %r37, 0;
	@%p6 bra 	$L__BB0_4;
$L__BB0_5:
	setp.eq.s32 	%p7, %r4, 0;
	@%p7 bra 	$L__BB0_13;
	and.b32  	%r13, %r18, 3;
	setp.lt.u32 	%p8, %r4, 4;
	@%p8 bra 	$L__BB0_8;
	add.s32 	%r28, %r39, %r3;
	mul.wide.u32 	%rd21, %r28, 4;
	add.s64 	%rd22, %rd2, %rd21;
	ld.global.f32 	%f41, [%rd22];
	mad.lo.s32 	%r29, %r39, %r19, %r2;
	mul.wide.s32 	%rd23, %r29, 4;
	add.s64 	%rd24, %rd1, %rd23;
	ld.global.f32 	%f42, [%rd24];
	fma.rn.f32 	%f43, %f41, %f42, %f67;
	cvt.u64.u32 	%rd25, %r3;
	cvt.u64.u32 	%rd26, %r39;
	add.s64 	%rd27, %rd26, %rd25;
	shl.b64 	%rd28, %rd27, 2;
	add.s64 	%rd29, %rd2, %rd28;
	ld.global.f32 	%f44, [%rd29+4];
	mul.wide.s32 	%rd30, %r19, 4;
	add.s64 	%rd31, %rd24, %rd30;
	ld.global.f32 	%f45, [%rd31];
	fma.rn.f32 	%f46, %f44, %f45, %f43;
	ld.global.f32 	%f47, [%rd29+8];
	add.s64 	%rd32, %rd31, %rd30;
	ld.global.f32 	%f48, [%rd32];
	fma.rn.f32 	%f49, %f47, %f48, %f46;
	ld.global.f32 	%f50, [%rd29+12];
	add.s64 	%rd33, %rd32, %rd30;
	ld.global.f32 	%f51, [%rd33];
	fma.rn.f32 	%f67, %f50, %f51, %f49;
	add.s32 	%r39, %r39, 4;
$L__BB0_8:
	setp.eq.s32 	%p9, %r13, 0;
	@%p9 bra 	$L__BB0_13;
	setp.eq.s32 	%p10, %r13, 1;
	@%p10 bra 	$L__BB0_11;
	add.s32 	%r30, %r39, %r3;
	mul.wide.u32 	%rd34, %r30, 4;
	add.s64 	%rd35, %rd2, %rd34;
	ld.global.f32 	%f53, [%rd35];
	mad.lo.s32 	%r31, %r39, %r19, %r2;
	mul.wide.s32 	%rd36, %r31, 4;
	add.s64 	%rd37, %rd1, %rd36;
	ld.global.f32 	%f54, [%rd37];
	fma.rn.f32 	%f55, %f53, %f54, %f67;
	cvt.u64.u32 	%rd38, %r3;
	cvt.u64.u32 	%rd39, %r39;
	add.s64 	%rd40, %rd39, %rd38;
	shl.b64 	%rd41, %rd40, 2;
	add.s64 	%rd42, %rd2, %rd41;
	ld.global.f32 	%f56, [%rd42+4];
	mul.wide.s32 	%rd43, %r19, 4;
	add.s64 	%rd44, %rd37, %rd43;
	ld.global.f32 	%f57, [%rd44];
	fma.rn.f32 	%f67, %f56, %f57, %f55;
	add.s32 	%r39, %r39, 2;
$L__BB0_11:
	and.b32  	%r32, %r18, 1;
	setp.eq.b32 	%p11, %r32, 1;
	not.pred 	%p12, %p11;
	@%p12 bra 	$L__BB0_13;
	add.s32 	%r33, %r39, %r3;
	mul.wide.u32 	%rd45, %r33, 4;
	add.s64 	%rd46, %rd2, %rd45;
	ld.global.f32 	%f58, [%rd46];
	mad.lo.s32 	%r34, %r39, %r19, %r2;
	mul.wide.s32 	%rd47, %r34, 4;
	add.s64 	%rd48, %rd1, %rd47;
	ld.global.f32 	%f59, [%rd48];
	fma.rn.f32 	%f67, %f58, %f59, %f67;
$L__BB0_13:
	mad.lo.s32 	%r35, %r19, %r1, %r2;
	cvta.to.global.u64 	%rd49, %rd6;
	mul.wide.s32 	%rd50, %r35, 4;
	add.s64 	%rd51, %rd49, %rd50;
	st.global.f32 	[%rd51], %f67;
$L__BB0_14:
	ret;

}


// ===== COMPILED SASS (sm_100) =====

	.target	sm_100

	.elftype	@"ET_EXEC"


//--------------------- .note.nv.tkinfo           --------------------------
	.section	.note.nv.tkinfo,"",@"SHT_NOTE"
	.sectionflags	@"SHF_NOTE_NV_TKINFO"
	.tkinfo
        /*0018*/ 	.word	0x00000002
        /*0030*/ 	.string	""
        /*0030*/ 	.string	"ptxas"
        /*0030*/ 	.string	"Cuda compilation tools, release 13.0, V13.0.88"
        /*0030*/ 	.string	"Build cuda_13.0.r13.0/compiler.36424714_0"
        /*0030*/ 	.string	"-arch sm_100 -m 64 "



//--------------------- .note.nv.cuinfo           --------------------------
	.section	.note.nv.cuinfo,"",@"SHT_NOTE"
	.sectionflags	@"SHF_NOTE_NV_CUINFO"
        /*0018*/ 	.short	0x0002
        /*001a*/ 	.short	0x0064
        /*001c*/ 	.short	0x0082
	.zero		2


//--------------------- .nv.info                  --------------------------
	.section	.nv.info,"",@"SHT_CUDA_INFO"
	.align	4


	//----- nvinfo : EIATTR_REGCOUNT
	.align		4
        /*0000*/ 	.byte	0x04, 0x2f
        /*0002*/ 	.short	(.L_1 - .L_0)
	.align		4
.L_0:
        /*0004*/ 	.word	index@(_Z14mat_mul_kernelPfS_S_iii)
        /*0008*/ 	.word	0x00000020


	//----- nvinfo : EIATTR_FRAME_SIZE
	.align		4
.L_1:
        /*000c*/ 	.byte	0x04, 0x11
        /*000e*/ 	.short	(.L_3 - .L_2)
	.align		4
.L_2:
        /*0010*/ 	.word	index@(_Z14mat_mul_kernelPfS_S_iii)
        /*0014*/ 	.word	0x00000000


	//----- nvinfo : EIATTR_MIN_STACK_SIZE
	.align		4
.L_3:
        /*0018*/ 	.byte	0x04, 0x12
        /*001a*/ 	.short	(.L_5 - .L_4)
	.align		4
.L_4:
        /*001c*/ 	.word	index@(_Z14mat_mul_kernelPfS_S_iii)
        /*0020*/ 	.word	0x00000000
.L_5:


//--------------------- .nv.compat                --------------------------
	.section	.nv.compat,"",@"SHT_CUDA_COMPAT_INFO"
	.align	4
        /*0000*/ 	.byte	0x02, 0x09, 0x00, 0x00, 0x02, 0x02, 0x01, 0x00, 0x02, 0x05, 0x05, 0x00, 0x03, 0x07, 0x01, 0x01
        /*0010*/ 	.byte	0x02, 0x03, 0x00, 0x00, 0x02, 0x06, 0x01, 0x00, 0x04, 0x0b, 0x08, 0x00, 0x09, 0x00, 0x00, 0x00
        /*0020*/ 	.byte	0x00, 0x00, 0x00, 0x00


//--------------------- .nv.info._Z14mat_mul_kernelPfS_S_iii --------------------------
	.section	.nv.info._Z14mat_mul_kernelPfS_S_iii,"",@"SHT_CUDA_INFO"
	.sectionflags	@""
	.align	4


	//----- nvinfo : EIATTR_CUDA_API_VERSION
	.align		4
        /*0000*/ 	.byte	0x04, 0x37
        /*0002*/ 	.short	(.L_7 - .L_6)
.L_6:
        /*0004*/ 	.word	0x00000082


	//----- nvinfo : EIATTR_KPARAM_INFO
	.align		4
.L_7:
        /*0008*/ 	.byte	0x04, 0x17
        /*000a*/ 	.short	(.L_9 - .L_8)
.L_8:
        /*000c*/ 	.word	0x00000000
        /*0010*/ 	.short	0x0005
        /*0012*/ 	.short	0x0020
        /*0014*/ 	.byte	0x00, 0xf0, 0x11, 0x00


	//----- nvinfo : EIATTR_KPARAM_INFO
	.align		4
.L_9:
        /*0018*/ 	.byte	0x04, 0x17
        /*001a*/ 	.short	(.L_11 - .L_10)
.L_10:
        /*001c*/ 	.word	0x00000000
        /*0020*/ 	.short	0x0004
        /*0022*/ 	.short	0x001c
        /*0024*/ 	.byte	0x00, 0xf0, 0x11, 0x00


	//----- nvinfo : EIATTR_KPARAM_INFO
	.align		4
.L_11:
        /*0028*/ 	.byte	0x04, 0x17
        /*002a*/ 	.short	(.L_13 - .L_12)
.L_12:
        /*002c*/ 	.word	0x00000000
        /*0030*/ 	.short	0x0003
        /*0032*/ 	.short	0x0018
        /*0034*/ 	.byte	0x00, 0xf0, 0x11, 0x00


	//----- nvinfo : EIATTR_KPARAM_INFO
	.align		4
.L_13:
        /*0038*/ 	.byte	0x04, 0x17
        /*003a*/ 	.short	(.L_15 - .L_14)
.L_14:
        /*003c*/ 	.word	0x00000000
        /*0040*/ 	.short	0x0002
        /*0042*/ 	.short	0x0010
        /*0044*/ 	.byte	0x00, 0xf5, 0x21, 0x00


	//----- nvinfo : EIATTR_KPARAM_INFO
	.align		4
.L_15:
        /*0048*/ 	.byte	0x04, 0x17
        /*004a*/ 	.short	(.L_17 - .L_16)
.L_16:
        /*004c*/ 	.word	0x00000000
        /*0050*/ 	.short	0x0001
        /*0052*/ 	.short	0x0008
        /*0054*/ 	.byte	0x00, 0xf5, 0x21, 0x00


	//----- nvinfo : EIATTR_KPARAM_INFO
	.align		4
.L_17:
        /*0058*/ 	.byte	0x04, 0x17
        /*005a*/ 	.short	(.L_19 - .L_18)
.L_18:
        /*005c*/ 	.word	0x00000000
        /*0060*/ 	.short	0x0000
        /*0062*/ 	.short	0x0000
        /*0064*/ 	.byte	0x00, 0xf5, 0x21, 0x00


	//----- nvinfo : EIATTR_SPARSE_MMA_MASK
	.align		4
.L_19:
        /*0068*/ 	.byte	0x03, 0x50
        /*006a*/ 	.short	0x0000


	//----- nvinfo : EIATTR_MAXREG_COUNT
	.align		4
        /*006c*/ 	.byte	0x03, 0x1b
        /*006e*/ 	.short	0x00ff


	//----- nvinfo : EIATTR_MERCURY_ISA_VERSION
	.align		4
        /*0070*/ 	.byte	0x03, 0x5f
        /*0072*/ 	.short	0x0101


	//----- nvinfo : EIATTR_VRC_CTA_INIT_COUNT
	.align		4
        /*0074*/ 	.byte	0x02, 0x4a
	.zero		1
	.zero		1


	//----- nvinfo : EIATTR_EXIT_INSTR_OFFSETS
	.align		4
        /*0078*/ 	.byte	0x04, 0x1c
        /*007a*/ 	.short	(.L_21 - .L_20)


	//   ....[0]....
.L_20:
        /*007c*/ 	.word	0x000000d0


	//   ....[1]....
        /*0080*/ 	.word	0x000008f0


	//----- nvinfo : EIATTR_CBANK_PARAM_SIZE
	.align		4
.L_21:
        /*0084*/ 	.byte	0x03, 0x19
        /*0086*/ 	.short	0x0024


	//----- nvinfo : EIATTR_PARAM_CBANK
	.align		4
        /*0088*/ 	.byte	0x04, 0x0a
        /*008a*/ 	.short	(.L_23 - .L_22)
	.align		4
.L_22:
        /*008c*/ 	.word	index@(.nv.constant0._Z14mat_mul_kernelPfS_S_iii)
        /*0090*/ 	.short	0x0380
        /*0092*/ 	.short	0x0024


	//----- nvinfo : EIATTR_SW_WAR
	.align		4
.L_23:
        /*0094*/ 	.byte	0x04, 0x36
        /*0096*/ 	.short	(.L_25 - .L_24)
.L_24:
        /*0098*/ 	.word	0x00000008
.L_25:


//--------------------- .nv.callgraph             --------------------------
	.section	.nv.callgraph,"",@"SHT_CUDA_CALLGRAPH"
	.align	4
	.sectionentsize	8
	.align		4
        /*0000*/ 	.word	0x00000000
	.align		4
        /*0004*/ 	.word	0xffffffff
	.align		4
        /*0008*/ 	.word	0x00000000
	.align		4
        /*000c*/ 	.word	0xfffffffe
	.align		4
        /*0010*/ 	.word	0x00000000
	.align		4
        /*0014*/ 	.word	0xfffffffd
	.align		4
        /*0018*/ 	.word	0x00000000
	.align		4
        /*001c*/ 	.word	0xfffffffc


//--------------------- .text._Z14mat_mul_kernelPfS_S_iii --------------------------
	.section	.text._Z14mat_mul_kernelPfS_S_iii,"ax",@progbits
	.align	128
        .global         _Z14mat_mul_kernelPfS_S_iii
        .type           _Z14mat_mul_kernelPfS_S_iii,@function
        .size           _Z14mat_mul_kernelPfS_S_iii,(.L_x_5 - _Z14mat_mul_kernelPfS_S_iii)
        .other          _Z14mat_mul_kernelPfS_S_iii,@"STO_CUDA_ENTRY STV_DEFAULT"
_Z14mat_mul_kernelPfS_S_iii:
.text._Z14mat_mul_kernelPfS_S_iii:
[----:B------:R-:W-:Y:S01]  /*0000*/  LDC R1, c[0x0][0x37c] ;  /* 0x0000df00ff017b82 */ /* 0x000fe20000000800 */
[----:B------:R-:W0:Y:S01]  /*0010*/  S2R R0, SR_CTAID.X ;  /* 0x0000000000007919 */ /* 0x000e220000002500 */
[----:B------:R-:W1:Y:S06]  /*0020*/  LDCU UR4, c[0x0][0x364] ;  /* 0x00006c80ff0477ac */ /* 0x000e6c0008000800 */
[----:B------:R-:W2:Y:S01]  /*0030*/  LDC R17, c[0x0][0x3a0] ;  /* 0x0000e800ff117b82 */ /* 0x000ea20000000800 */
[----:B------:R-:W0:Y:S01]  /*0040*/  S2R R5, SR_TID.X ;  /* 0x0000000000057919 */ /* 0x000e220000002100 */
[----:B------:R-:W0:Y:S01]  /*0050*/  LDCU UR5, c[0x0][0x360] ;  /* 0x00006c00ff0577ac */ /* 0x000e220008000800 */
[----:B------:R-:W1:Y:S01]  /*0060*/  S2R R16, SR_CTAID.Y ;  /* 0x0000000000107919 */ /* 0x000e620000002600 */
[----:B------:R-:W3:Y:S01]  /*0070*/  LDCU UR6, c[0x0][0x398] ;  /* 0x00007300ff0677ac */ /* 0x000ee20008000800 */
[----:B------:R-:W1:Y:S01]  /*0080*/  S2R R3, SR_TID.Y ;  /* 0x0000000000037919 */ /* 0x000e620000002200 */
[----:B0-----:R-:W-:-:S05]  /*0090*/  IMAD R0, R0, UR5, R5 ;  /* 0x0000000500007c24 */ /* 0x001fca000f8e0205 */
[----:B--2---:R-:W-:Y:S01]  /*00a0*/  ISETP.GE.AND P0, PT, R0, R17, PT ;  /* 0x000000110000720c */ /* 0x004fe20003f06270 */
[----:B-1----:R-:W-:-:S05]  /*00b0*/  IMAD R16, R16, UR4, R3 ;  /* 0x0000000410107c24 */ /* 0x002fca000f8e0203 */
[----:B---3--:R-:W-:-:S13]  /*00c0*/  ISETP.GE.OR P0, PT, R16, UR6, P0 ;  /* 0x0000000610007c0c */ /* 0x008fda0008706670 */
[----:B------:R-:W-:Y:S05]  /*00d0*/  @P0 EXIT ;  /* 0x000000000000094d */ /* 0x000fea0003800000 */
[----:B------:R-:W0:Y:S01]  /*00e0*/  LDC R19, c[0x0][0x39c] ;  /* 0x0000e700ff137b82 */ /* 0x000e220000000800 */
[----:B------:R-:W1:Y:S01]  /*00f0*/  LDCU.64 UR4, c[0x0][0x358] ;  /* 0x00006b00ff0477ac */ /* 0x000e620008000a00 */
[----:B------:R-:W-:Y:S01]  /*0100*/  HFMA2 R24, -RZ, RZ, 0, 0 ;  /* 0x00000000ff187431 */ /* 0x000fe200000001ff */
[----:B0-----:R-:W-:-:S13]  /*0110*/  ISETP.GE.AND P0, PT, R19, 0x1, PT ;  /* 0x000000011300780c */ /* 0x001fda0003f06270 */
[----:B-1----:R-:W-:Y:S05]  /*0120*/  @!P0 BRA `(.L_x_0) ;  /* 0x0000000400e08947 */ /* 0x002fea0003800000 */
[C---:B------:R-:W-:Y:S01]  /*0130*/  ISETP.GE.U32.AND P1, PT, R19.reuse, 0x8, PT ;  /* 0x000000081300780c */ /* 0x040fe20003f26070 */
[----:B------:R-:W-:Y:S01]  /*0140*/  IMAD R20, R16, R19, RZ ;  /* 0x0000001310147224 */ /* 0x000fe200078e02ff */
[----:B------:R-:W-:Y:S02]  /*0150*/  LOP3.LUT R27, R19, 0x7, RZ, 0xc0, !PT ;  /* 0x00000007131b7812 */ /* 0x000fe400078ec0ff */
[----:B------:R-:W-:Y:S02]  /*0160*/  MOV R24, RZ ;  /* 0x000000ff00187202 */ /* 0x000fe40000000f00 */
[----:B------:R-:W-:Y:S02]  /*0170*/  ISETP.NE.AND P0, PT, R27, RZ, PT ;  /* 0x000000ff1b00720c */ /* 0x000fe40003f05270 */
[----:B------:R-:W-:-:S05]  /*0180*/  MOV R21, RZ ;  /* 0x000000ff00157202 */ /* 0x000fca0000000f00 */
[----:B------:R-:W-:Y:S06]  /*0190*/  @!P1 BRA `(.L_x_1) ;  /* 0x0000000000c49947 */ /* 0x000fec0003800000 */
[----:B------:R-:W0:Y:S01]  /*01a0*/  LDC.64 R2, c[0x0][0x380] ;  /* 0x0000e000ff027b82 */ /* 0x000e220000000a00 */
[----:B------:R-:W-:Y:S02]  /*01b0*/  LOP3.LUT R21, R19, 0x7ffffff8, RZ, 0xc0, !PT ;  /* 0x7ffffff813157812 */ /* 0x000fe400078ec0ff */
[----:B------:R-:W-:Y:S02]  /*01c0*/  MOV R24, RZ ;  /* 0x000000ff00187202 */ /* 0x000fe40000000f00 */
[----:B------:R-:W-:Y:S02]  /*01d0*/  MOV R18, R0 ;  /* 0x0000000000127202 */ /* 0x000fe40000000f00 */
[----:B------:R-:W-:Y:S01]  /*01e0*/  IADD3 R22, PT, PT, -R21, RZ, RZ ;  /* 0x000000ff15167210 */ /* 0x000fe20007ffe1ff */
[----:B0-----:R-:W-:-:S03]  /*01f0*/  IMAD.WIDE.U32 R2, R20, 0x4, R2 ;  /* 0x0000000414027825 */ /* 0x001fc600078e0002 */
[----:B------:R-:W-:-:S04]  /*0200*/  IADD3 R4, P1, PT, R2, 0x10, RZ ;  /* 0x0000001002047810 */ /* 0x000fc80007f3e0ff */
[----:B------:R-:W-:-:S09]  /*0210*/  IADD3.X R5, PT, PT, RZ, R3, RZ, P1, !PT ;  /* 0x00000003ff057210 */ /* 0x000fd20000ffe4ff */
.L_x_2:
[----:B------:R-:W0:Y:S01]  /*0220*/  LDC.64 R14, c[0x0][0x388] ;  /* 0x0000e200ff0e7b82 */ /* 0x000e220000000a00 */
[----:B------:R-:W-:Y:S02]  /*0230*/  MOV R2, R4 ;  /* 0x0000000400027202 */ /* 0x000fe40000000f00 */
[----:B------:R-:W-:-:S05]  /*0240*/  MOV R3, R5 ;  /* 0x0000000500037202 */ /* 0x000fca0000000f00 */
[----:B------:R-:W2:Y:S04]  /*0250*/  LDG.E R25, desc[UR4][R2.64+-0x10] ;  /* 0xfffff00402197981 */ /* 0x000ea8000c1e1900 */
[----:B------:R-:W3:Y:S04]  /*0260*/  LDG.E R23, desc[UR4][R2.64+-0xc] ;  /* 0xfffff40402177981 */ /* 0x000ee8000c1e1900 */
[----:B------:R-:W4:Y:S04]  /*0270*/  LDG.E R29, desc[UR4][R2.64+-0x8] ;  /* 0xfffff804021d7981 */ /* 0x000f28000c1e1900 */
[----:B------:R-:W5:Y:S01]  /*0280*/  LDG.E R28, desc[UR4][R2.64+-0x4] ;  /* 0xfffffc04021c7981 */ /* 0x000f62000c1e1900 */
[----:B0-----:R-:W-:-:S05]  /*0290*/  IMAD.WIDE R14, R18, 0x4, R14 ;  /* 0x00000004120e7825 */ /* 0x001fca00078e020e */
[----:B------:R0:W2:Y:S01]  /*02a0*/  LDG.E R26, desc[UR4][R14.64] ;  /* 0x000000040e1a7981 */ /* 0x0000a2000c1e1900 */
[----:B------:R-:W-:-:S04]  /*02b0*/  IMAD.WIDE R12, R17, 0x4, R14 ;  /* 0x00000004110c7825 */ /* 0x000fc800078e020e */
[C---:B------:R-:W-:Y:S02]  /*02c0*/  IMAD.WIDE R4, R17.reuse, 0x4, R12 ;  /* 0x0000000411047825 */ /* 0x040fe400078e020c */
[----:B------:R-:W3:Y:S02]  /*02d0*/  LDG.E R12, desc[UR4][R12.64] ;  /* 0x000000040c0c7981 */ /* 0x000ee4000c1e1900 */
[C---:B------:R-:W-:Y:S02]  /*02e0*/  IMAD.WIDE R8, R17.reuse, 0x4, R4 ;  /* 0x0000000411087825 */ /* 0x040fe400078e0204 */
[----:B------:R-:W4:Y:S02]  /*02f0*/  LDG.E R4, desc[UR4][R4.64] ;  /* 0x0000000404047981 */ /* 0x000f24000c1e1900 */
[C---:B------:R-:W-:Y:S02]  /*0300*/  IMAD.WIDE R6, R17.reuse, 0x4, R8 ;  /* 0x0000000411067825 */ /* 0x040fe400078e0208 */
[----:B------:R-:W5:Y:S02]  /*0310*/  LDG.E R8, desc[UR4][R8.64] ;  /* 0x0000000408087981 */ /* 0x000f64000c1e1900 */
[----:B------:R-:W-:-:S02]  /*0320*/  IMAD.WIDE R10, R17, 0x4, R6 ;  /* 0x00000004110a7825 */ /* 0x000fc400078e0206 */
[----:B------:R-:W5:Y:S04]  /*0330*/  LDG.E R5, desc[UR4][R2.64] ;  /* 0x0000000402057981 */ /* 0x000f68000c1e1900 */
[----:B------:R-:W5:Y:S01]  /*0340*/  LDG.E R6, desc[UR4][R6.64] ;  /* 0x0000000406067981 */ /* 0x000f62000c1e1900 */
[----:B0-----:R-:W-:-:S03]  /*0350*/  IMAD.WIDE R14, R17, 0x4, R10 ;  /* 0x00000004110e7825 */ /* 0x001fc600078e020a */
[----:B------:R-:W5:Y:S04]  /*0360*/  LDG.E R10, desc[UR4][R10.64] ;  /* 0x000000040a0a7981 */ /* 0x000f68000c1e1900 */
[----:B------:R-:W5:Y:S04]  /*0370*/  LDG.E R13, desc[UR4][R14.64] ;  /* 0x000000040e0d7981 */ /* 0x000f68000c1e1900 */
[----:B------:R-:W5:Y:S04]  /*0380*/  LDG.E R7, desc[UR4][R2.64+0x4] ;  /* 0x0000040402077981 */ /* 0x000f68000c1e1900 */
[----:B------:R-:W5:Y:S01]  /*0390*/  LDG.E R9, desc[UR4][R2.64+0xc] ;  /* 0x00000c0402097981 */ /* 0x000f62000c1e1900 */
[----:B--2---:R-:W-:Y:S01]  /*03a0*/  FFMA R26, R25, R26, R24 ;  /* 0x0000001a191a7223 */ /* 0x004fe20000000018 */
[----:B------:R-:W-:-:S02]  /*03b0*/  IMAD.WIDE R24, R17, 0x4, R14 ;  /* 0x0000000411187825 */ /* 0x000fc400078e020e */
[----:B------:R-:W2:Y:S04]  /*03c0*/  LDG.E R14, desc[UR4][R2.64+0x8] ;  /* 0x00000804020e7981 */ /* 0x000ea8000c1e1900 */
[----:B------:R-:W2:Y:S01]  /*03d0*/  LDG.E R24, desc[UR4][R24.64] ;  /* 0x0000000418187981 */ /* 0x000ea2000c1e1900 */
[----:B---3--:R-:W-:Y:S01]  /*03e0*/  FFMA R12, R23, R12, R26 ;  /* 0x0000000c170c7223 */ /* 0x008fe2000000001a */
[----:B------:R-:W-:-:S03]  /*03f0*/  IADD3 R22, PT, PT, R22, 0x8, RZ ;  /* 0x0000000816167810 */ /* 0x000fc60007ffe0ff */
[----:B----4-:R-:W-:Y:S01]  /*0400*/  FFMA R29, R29, R4, R12 ;  /* 0x000000041d1d7223 */ /* 0x010fe2000000000c */
[----:B------:R-:W-:-:S03]  /*0410*/  ISETP.NE.AND P1, PT, R22, RZ, PT ;  /* 0x000000ff1600720c */ /* 0x000fc60003f25270 */
[----:B-----5:R-:W-:Y:S01]  /*0420*/  FFMA R8, R28, R8, R29 ;  /* 0x000000081c087223 */ /* 0x020fe2000000001d */
[----:B------:R-:W-:-:S03]  /*0430*/  IADD3 R4, P2, PT, R2, 0x20, RZ ;  /* 0x0000002002047810 */ /* 0x000fc60007f5e0ff */
[----:B------:R-:W-:Y:S01]  /*0440*/  FFMA R6, R5, R6, R8 ;  /* 0x0000000605067223 */ /* 0x000fe20000000008 */
[----:B------:R-:W-:Y:S02]  /*0450*/  IADD3.X R5, PT, PT, RZ, R3, RZ, P2, !PT ;  /* 0x00000003ff057210 */ /* 0x000fe400017fe4ff */
[----:B------:R-:W-:Y:S01]  /*0460*/  LEA R18, R17, R18, 0x3 ;  /* 0x0000001211127211 */ /* 0x000fe200078e18ff */
[----:B------:R-:W-:-:S04]  /*0470*/  FFMA R7, R7, R10, R6 ;  /* 0x0000000a07077223 */ /* 0x000fc80000000006 */
[----:B--2---:R-:W-:-:S04]  /*0480*/  FFMA R14, R14, R13, R7 ;  /* 0x0000000d0e0e7223 */ /* 0x004fc80000000007 */
[----:B------:R-:W-:Y:S01]  /*0490*/  FFMA R24, R9, R24, R14 ;  /* 0x0000001809187223 */ /* 0x000fe2000000000e */
[----:B------:R-:W-:Y:S06]  /*04a0*/  @P1 BRA `(.L_x_2) ;  /* 0xfffffffc005c1947 */ /* 0x000fec000383ffff */
.L_x_1:
[----:B------:R-:W-:Y:S05]  /*04b0*/  @!P0 BRA `(.L_x_0) ;  /* 0x0000000000fc8947 */ /* 0x000fea0003800000 */
[----:B------:R-:W-:Y:S02]  /*04c0*/  ISETP.GE.U32.AND P1, PT, R27, 0x4, PT ;  /* 0x000000041b00780c */ /* 0x000fe40003f26070 */
[----:B------:R-:W-:-:S04]  /*04d0*/  LOP3.LUT R14, R19, 0x3, RZ, 0xc0, !PT ;  /* 0x00000003130e7812 */ /* 0x000fc800078ec0ff */
[----:B------:R-:W-:-:S07]  /*04e0*/  ISETP.NE.AND P0, PT, R14, RZ, PT ;  /* 0x000000ff0e00720c */ /* 0x000fce0003f05270 */
[----:B------:R-:W-:Y:S06]  /*04f0*/  @!P1 BRA `(.L_x_3) ;  /* 0x00000000006c9947 */ /* 0x000fec0003800000 */
[----:B------:R-:W0:Y:S01]  /*0500*/  LDC.64 R4, c[0x0][0x388] ;  /* 0x0000e200ff047b82 */ /* 0x000e220000000a00 */
[----:B------:R-:W1:Y:S01]  /*0510*/  LDCU.64 UR6, c[0x0][0x380] ;  /* 0x00007000ff0677ac */ /* 0x000e620008000a00 */
[----:B------:R-:W-:Y:S01]  /*0520*/  IMAD R7, R21, R17, R0 ;  /* 0x0000001115077224 */ /* 0x000fe200078e0200 */
[CC--:B------:R-:W-:Y:S02]  /*0530*/  IADD3 R3, PT, PT, R20.reuse, R21.reuse, RZ ;  /* 0x0000001514037210 */ /* 0x0c0fe40007ffe0ff */
[----:B------:R-:W-:-:S03]  /*0540*/  IADD3 R8, P1, PT, R20, R21, RZ ;  /* 0x0000001514087210 */ /* 0x000fc60007f3e0ff */
[----:B------:R-:W2:Y:S01]  /*0550*/  LDC.64 R12, c[0x0][0x380] ;  /* 0x0000e000ff0c7b82 */ /* 0x000ea20000000a00 */
[----:B0-----:R-:W-:-:S04]  /*0560*/  IMAD.WIDE R4, R7, 0x4, R4 ;  /* 0x0000000407047825 */ /* 0x001fc800078e0204 */
[----:B------:R-:W-:Y:S02]  /*0570*/  IMAD.WIDE R6, R17, 0x4, R4 ;  /* 0x0000000411067825 */ /* 0x000fe400078e0204 */
[----:B------:R-:W3:Y:S02]  /*0580*/  LDG.E R4, desc[UR4][R4.64] ;  /* 0x0000000404047981 */ /* 0x000ee4000c1e1900 */
[----:B--2---:R-:W-:Y:S01]  /*0590*/  IMAD.WIDE.U32 R12, R3, 0x4, R12 ;  /* 0x00000004030c7825 */ /* 0x004fe200078e000c */
[----:B------:R-:W-:Y:S02]  /*05a0*/  IADD3.X R3, PT, PT, RZ, RZ, RZ, P1, !PT ;  /* 0x000000ffff037210 */ /* 0x000fe40000ffe4ff */
[----:B-1----:R-:W-:-:S03]  /*05b0*/  LEA R2, P1, R8, UR6, 0x2 ;  /* 0x0000000608027c11 */ /* 0x002fc6000f8210ff */
[----:B------:R-:W3:Y:S01]  /*05c0*/  LDG.E R13, desc[UR4][R12.64] ;  /* 0x000000040c0d7981 */ /* 0x000ee2000c1e1900 */
[----:B------:R-:W-:Y:S01]  /*05d0*/  LEA.HI.X R3, R8, UR7, R3, 0x2, P1 ;  /* 0x0000000708037c11 */ /* 0x000fe200088f1403 */
[C---:B------:R-:W-:Y:S02]  /*05e0*/  IMAD.WIDE R8, R17.reuse, 0x4, R6 ;  /* 0x0000000411087825 */ /* 0x040fe400078e0206 */
[----:B------:R-:W2:Y:S04]  /*05f0*/  LDG.E R6, desc[UR4][R6.64] ;  /* 0x0000000406067981 */ /* 0x000ea8000c1e1900 */
[----:B------:R-:W2:Y:S01]  /*0600*/  LDG.E R15, desc[UR4][R2.64+0x4] ;  /* 0x00000404020f7981 */ /* 0x000ea2000c1e1900 */
[----:B------:R-:W-:-:S03]  /*0610*/  IMAD.WIDE R10, R17, 0x4, R8 ;  /* 0x00000004110a7825 */ /* 0x000fc600078e0208 */
[----:B------:R-:W4:Y:S04]  /*0620*/  LDG.E R22, desc[UR4][R8.64] ;  /* 0x0000000408167981 */ /* 0x000f28000c1e1900 */
[----:B------:R-:W4:Y:S04]  /*0630*/  LDG.E R18, desc[UR4][R2.64+0x8] ;  /* 0x0000080402127981 */ /* 0x000f28000c1e1900 */
[----:B------:R-:W5:Y:S04]  /*0640*/  LDG.E R26, desc[UR4][R2.64+0xc] ;  /* 0x00000c04021a7981 */ /* 0x000f68000c1e1900 */
[----:B------:R-:W5:Y:S01]  /*0650*/  LDG.E R10, desc[UR4][R10.64] ;  /* 0x000000040a0a7981 */ /* 0x000f62000c1e1900 */
[----:B------:R-:W-:Y:S01]  /*0660*/  IADD3 R21, PT, PT, R21, 0x4, RZ ;  /* 0x0000000415157810 */ /* 0x000fe20007ffe0ff */
[----:B---3--:R-:W-:-:S04]  /*0670*/  FFMA R24, R13, R4, R24 ;  /* 0x000000040d187223 */ /* 0x008fc80000000018 */
[----:B--2---:R-:W-:-:S04]  /*0680*/  FFMA R15, R15, R6, R24 ;  /* 0x000000060f0f7223 */ /* 0x004fc80000000018 */
[----:B----4-:R-:W-:-:S04]  /*0690*/  FFMA R15, R18, R22, R15 ;  /* 0x00000016120f7223 */ /* 0x010fc8000000000f */
[----:B-----5:R-:W-:-:S07]  /*06a0*/  FFMA R24, R26, R10, R15 ;  /* 0x0000000a1a187223 */ /* 0x020fce000000000f */
.L_x_3:
[----:B------:R-:W-:Y:S05]  /*06b0*/  @!P0 BRA `(.L_x_0) ;  /* 0x00000000007c8947 */ /* 0x000fea0003800000 */
[----:B------:R-:W-:Y:S01]  /*06c0*/  ISETP.NE.AND P1, PT, R14, 0x1, PT ;  /* 0x000000010e00780c */ /* 0x000fe20003f25270 */
[----:B------:R-:W0:Y:S01]  /*06d0*/  LDC.64 R10, c[0x0][0x380] ;  /* 0x0000e000ff0a7b82 */ /* 0x000e220000000a00 */
[----:B------:R-:W-:-:S04]  /*06e0*/  LOP3.LUT R19, R19, 0x1, RZ, 0xc0, !PT ;  /* 0x0000000113137812 */ /* 0x000fc800078ec0ff */
[----:B------:R-:W-:-:S03]  /*06f0*/  ISETP.NE.U32.AND P0, PT, R19, 0x1, PT ;  /* 0x000000011300780c */ /* 0x000fc60003f05070 */
[----:B------:R-:W1:Y:S04]  /*0700*/  LDC.64 R8, c[0x0][0x388] ;  /* 0x0000e200ff087b82 */ /* 0x000e680000000a00 */
[CC--:B------:R-:W-:Y:S02]  /*0710*/  @P1 IADD3 R13, PT, PT, R20.reuse, R21.reuse, RZ ;  /* 0x00000015140d1210 */ /* 0x0c0fe40007ffe0ff */
[----:B------:R-:W-:Y:S02]  /*0720*/  @P1 IADD3 R12, P2, PT, R20, R21, RZ ;  /* 0x00000015140c1210 */ /* 0x000fe40007f5e0ff */
[----:B------:R-:W2:Y:S02]  /*0730*/  @P1 LDC.64 R2, c[0x0][0x380] ;  /* 0x0000e000ff021b82 */ /* 0x000ea40000000a00 */
[----:B------:R-:W-:-:S06]  /*0740*/  @P1 IADD3.X R14, PT, PT, RZ, RZ, RZ, P2, !PT ;  /* 0x000000ffff0e1210 */ /* 0x000fcc00017fe4ff */
[----:B------:R-:W3:Y:S01]  /*0750*/  LDC.64 R4, c[0x0][0x380] ;  /* 0x0000e000ff047b82 */ /* 0x000ee20000000a00 */
[----:B0-----:R-:W-:-:S04]  /*0760*/  @P1 IMAD.WIDE.U32 R10, R13, 0x4, R10 ;  /* 0x000000040d0a1825 */ /* 0x001fc800078e000a */
[C---:B------:R-:W-:Y:S01]  /*0770*/  @P1 IMAD R13, R21.reuse, R17, R0 ;  /* 0x00000011150d1224 */ /* 0x040fe200078e0200 */
[----:B------:R-:W-:Y:S01]  /*0780*/  @P1 IADD3 R21, PT, PT, R21, 0x2, RZ ;  /* 0x0000000215151810 */ /* 0x000fe20007ffe0ff */
[----:B------:R-:W4:Y:S01]  /*0790*/  @P1 LDG.E R11, desc[UR4][R10.64] ;  /* 0x000000040a0b1981 */ /* 0x000f22000c1e1900 */
[----:B------:R-:W0:Y:S01]  /*07a0*/  LDC.64 R6, c[0x0][0x388] ;  /* 0x0000e200ff067b82 */ /* 0x000e220000000a00 */
[----:B-1----:R-:W-:Y:S01]  /*07b0*/  @P1 IMAD.WIDE R8, R13, 0x4, R8 ;  /* 0x000000040d081825 */ /* 0x002fe200078e0208 */
[----:B------:R-:W-:Y:S02]  /*07c0*/  @!P0 IADD3 R15, PT, PT, R20, R21, RZ ;  /* 0x00000015140f8210 */ /* 0x000fe40007ffe0ff */
[----:B--2---:R-:W-:Y:S01]  /*07d0*/  @P1 LEA R2, P2, R12, R2, 0x2 ;  /* 0x000000020c021211 */ /* 0x004fe200078410ff */
[----:B------:R-:W-:-:S03]  /*07e0*/  @!P0 IMAD R21, R21, R17, R0 ;  /* 0x0000001115158224 */ /* 0x000fc600078e0200 */
[----:B------:R-:W-:Y:S01]  /*07f0*/  @P1 LEA.HI.X R3, R12, R3, R14, 0x2, P2 ;  /* 0x000000030c031211 */ /* 0x000fe200010f140e */
[----:B------:R-:W-:Y:S01]  /*0800*/  @P1 IMAD.WIDE R12, R17, 0x4, R8 ;  /* 0x00000004110c1825 */ /* 0x000fe200078e0208 */
[----:B------:R-:W4:Y:S03]  /*0810*/  @P1 LDG.E R14, desc[UR4][R8.64] ;  /* 0x00000004080e1981 */ /* 0x000f26000c1e1900 */
[----:B---3--:R-:W-:Y:S01]  /*0820*/  @!P0 IMAD.WIDE.U32 R4, R15, 0x4, R4 ;  /* 0x000000040f048825 */ /* 0x008fe200078e0004 */
[----:B------:R-:W2:Y:S04]  /*0830*/  @P1 LDG.E R2, desc[UR4][R2.64+0x4] ;  /* 0x0000040402021981 */ /* 0x000ea8000c1e1900 */
[----:B------:R-:W2:Y:S01]  /*0840*/  @P1 LDG.E R12, desc[UR4][R12.64] ;  /* 0x000000040c0c1981 */ /* 0x000ea2000c1e1900 */
[----:B0-----:R-:W-:-:S03]  /*0850*/  @!P0 IMAD.WIDE R6, R21, 0x4, R6 ;  /* 0x0000000415068825 */ /* 0x001fc600078e0206 */
[----:B------:R-:W3:Y:S04]  /*0860*/  @!P0 LDG.E R5, desc[UR4][R4.64] ;  /* 0x0000000404058981 */ /* 0x000ee8000c1e1900 */
[----:B------:R-:W3:Y:S01]  /*0870*/  @!P0 LDG.E R6, desc[UR4][R6.64] ;  /* 0x0000000406068981 */ /* 0x000ee2000c1e1900 */
[----:B----4-:R-:W-:-:S04]  /*0880*/  @P1 FFMA R11, R11, R14, R24 ;  /* 0x0000000e0b0b1223 */ /* 0x010fc80000000018 */
[----:B--2---:R-:W-:-:S04]  /*0890*/  @P1 FFMA R24, R2, R12, R11 ;  /* 0x0000000c02181223 */ /* 0x004fc8000000000b */
[----:B---3--:R-:W-:-:S07]  /*08a0*/  @!P0 FFMA R24, R5, R6, R24 ;  /* 0x0000000605188223 */ /* 0x008fce0000000018 */
.L_x_0:
[----:B------:R-:W0:Y:S01]  /*08b0*/  LDC.64 R2, c[0x0][0x390] ;  /* 0x0000e400ff027b82 */ /* 0x000e220000000a00 */
[----:B------:R-:W-:-:S04]  /*08c0*/  IMAD R17, R16, R17, R0 ;  /* 0x0000001110117224 */ /* 0x000fc800078e0200 */
[----:B0-----:R-:W-:-:S05]  /*08d0*/  IMAD.WIDE R2, R17, 0x4, R2 ;  /* 0x0000000411027825 */ /* 0x001fca00078e0202 */
[----:B------:R-:W-:Y:S01]  /*08e0*/  STG.E desc[UR4][R2.64], R24 ;  /* 0x0000001802007986 */ /* 0x000fe2000c101904 */
[----:B------:R-:W-:Y:S05]  /*08f0*/  EXIT ;  /* 0x000000000000794d */ /* 0x000fea0003800000 */
.L_x_4:
[----:B------:R-:W-:-:S00]  /*0900*/  BRA `(.L_x_4) ;  /* 0xfffffffc00fc7947 */ /* 0x000fc0000383ffff */
[----:B------:R-:W-:-:S00]  /*0910*/  NOP ;  /* 0x0000000000007918 */ /* 0x000fc00000000000 */
        /* <DEDUP_REMOVED lines=14> */
.L_x_5:


//--------------------- .nv.shared.reserved.0     --------------------------
	.section	.nv.shared.reserved.0,"aw",@nobits
	.weak		__nv_reservedSMEM_offset_0_alias
	.size		__nv_reservedSMEM_offset_0_alias, 0, 64
	.other		__nv_reservedSMEM_offset_0_alias,@"STO_CUDA_RESERVED_SHARED STV_DEFAULT"
__nv_reservedSMEM_offset_0_alias:
	.zero		0
	.zero		64


//--------------------- .nv.constant0._Z14mat_mul_kernelPfS_S_iii --------------------------
	.section	.nv.constant0._Z14mat_mul_kernelPfS_S_iii,"a",@progbits
	.sectionflags	@""
	.align	4
.nv.constant0._Z14mat_mul_kernelPfS_S_iii:
	.zero		932


//--------------------- SYMBOLS --------------------------

	.type		.nv.reservedSmem.offset0,@object
	.size		.nv.reservedSmem.offset0,0x4
